//
// Generated by NVIDIA NVVM Compiler
//
// Compiler Build ID: CL-36424714
// Cuda compilation tools, release 13.0, V13.0.88
// Based on NVVM 20.0.0
//

.version 9.0
.target sm_100
.address_size 64

	// .globl	_Z17mma_fp16_acc_fp32PfPKfS1_f

.visible .entry _Z17mma_fp16_acc_fp32PfPKfS1_f(
	.param .u64 .ptr .align 1 _Z17mma_fp16_acc_fp32PfPKfS1_f_param_0,
	.param .u64 .ptr .align 1 _Z17mma_fp16_acc_fp32PfPKfS1_f_param_1,
	.param .u64 .ptr .align 1 _Z17mma_fp16_acc_fp32PfPKfS1_f_param_2,
	.param .f32 _Z17mma_fp16_acc_fp32PfPKfS1_f_param_3
)
{
	.reg .pred 	%p<6>;
	.reg .b16 	%rs<117>;
	.reg .b32 	%r<175>;
	.reg .b32 	%f<146>;
	.reg .b64 	%rd<9>;

	ld.param.u64 	%rd3, [_Z17mma_fp16_acc_fp32PfPKfS1_f_param_0];
	ld.param.u64 	%rd4, [_Z17mma_fp16_acc_fp32PfPKfS1_f_param_1];
	ld.param.u64 	%rd5, [_Z17mma_fp16_acc_fp32PfPKfS1_f_param_2];
	ld.param.f32 	%f145, [_Z17mma_fp16_acc_fp32PfPKfS1_f_param_3];
	cvta.to.global.u64 	%rd1, %rd5;
	cvta.to.global.u64 	%rd2, %rd4;
	mov.u32 	%r1, %tid.x;
	setp.gt.s32 	%p1, %r1, 1;
	@%p1 bra 	$L__BB0_4;
	setp.eq.s32 	%p4, %r1, 0;
	@%p4 bra 	$L__BB0_7;
	setp.eq.s32 	%p5, %r1, 1;
	@%p5 bra 	$L__BB0_3;
	bra.uni 	$L__BB0_6;
$L__BB0_3:
	ld.global.f32 	%f69, [%rd2+16];
	mov.f32 	%f145, 0f00000000;
	// begin inline asm
	{cvt.rn.satfinite.e4m3x2.f32 %rs57, %f145, %f69;}

	// end inline asm
	ld.global.f32 	%f71, [%rd1+16];
	// begin inline asm
	{cvt.rn.satfinite.e4m3x2.f32 %rs58, %f145, %f71;}

	// end inline asm
	ld.global.f32 	%f73, [%rd2+20];
	// begin inline asm
	{cvt.rn.satfinite.e4m3x2.f32 %rs59, %f145, %f73;}

	// end inline asm
	shl.b16 	%rs73, %rs59, 8;
	and.b16  	%rs74, %rs57, 255;
	or.b16  	%rs75, %rs74, %rs73;
	cvt.u32.u16 	%r83, %rs75;
	ld.global.f32 	%f75, [%rd1+20];
	// begin inline asm
	{cvt.rn.satfinite.e4m3x2.f32 %rs60, %f145, %f75;}

	// end inline asm
	shl.b16 	%rs76, %rs60, 8;
	and.b16  	%rs77, %rs58, 255;
	or.b16  	%rs78, %rs77, %rs76;
	cvt.u32.u16 	%r84, %rs78;
	ld.global.f32 	%f77, [%rd2+24];
	// begin inline asm
	{cvt.rn.satfinite.e4m3x2.f32 %rs61, %f145, %f77;}

	// end inline asm
	cvt.u32.u16 	%r85, %rs61;
	shl.b32 	%r86, %r85, 16;
	and.b32  	%r87, %r86, 16711680;
	or.b32  	%r88, %r87, %r83;
	ld.global.f32 	%f79, [%rd1+24];
	// begin inline asm
	{cvt.rn.satfinite.e4m3x2.f32 %rs62, %f145, %f79;}

	// end inline asm
	cvt.u32.u16 	%r89, %rs62;
	shl.b32 	%r90, %r89, 16;
	and.b32  	%r91, %r90, 16711680;
	or.b32  	%r92, %r91, %r84;
	ld.global.f32 	%f81, [%rd2+28];
	// begin inline asm
	{cvt.rn.satfinite.e4m3x2.f32 %rs63, %f145, %f81;}

	// end inline asm
	cvt.u32.u16 	%r93, %rs63;
	shl.b32 	%r94, %r93, 24;
	or.b32  	%r172, %r88, %r94;
	ld.global.f32 	%f83, [%rd1+28];
	// begin inline asm
	{cvt.rn.satfinite.e4m3x2.f32 %rs64, %f145, %f83;}

	// end inline asm
	cvt.u32.u16 	%r95, %rs64;
	shl.b32 	%r96, %r95, 24;
	or.b32  	%r174, %r92, %r96;
	ld.global.f32 	%f85, [%rd2+80];
	// begin inline asm
	{cvt.rn.satfinite.e4m3x2.f32 %rs65, %f145, %f85;}

	// end inline asm
	ld.global.f32 	%f87, [%rd1+80];
	// begin inline asm
	{cvt.rn.satfinite.e4m3x2.f32 %rs66, %f145, %f87;}

	// end inline asm
	ld.global.f32 	%f89, [%rd2+84];
	// begin inline asm
	{cvt.rn.satfinite.e4m3x2.f32 %rs67, %f145, %f89;}

	// end inline asm
	shl.b16 	%rs79, %rs67, 8;
	and.b16  	%rs80, %rs65, 255;
	or.b16  	%rs81, %rs80, %rs79;
	cvt.u32.u16 	%r97, %rs81;
	ld.global.f32 	%f91, [%rd1+84];
	// begin inline asm
	{cvt.rn.satfinite.e4m3x2.f32 %rs68, %f145, %f91;}

	// end inline asm
	shl.b16 	%rs82, %rs68, 8;
	and.b16  	%rs83, %rs66, 255;
	or.b16  	%rs84, %rs83, %rs82;
	cvt.u32.u16 	%r98, %rs84;
	ld.global.f32 	%f93, [%rd2+88];
	// begin inline asm
	{cvt.rn.satfinite.e4m3x2.f32 %rs69, %f145, %f93;}

	// end inline asm
	cvt.u32.u16 	%r99, %rs69;
	shl.b32 	%r100, %r99, 16;
	and.b32  	%r101, %r100, 16711680;
	or.b32  	%r102, %r101, %r97;
	ld.global.f32 	%f95, [%rd1+88];
	// begin inline asm
	{cvt.rn.satfinite.e4m3x2.f32 %rs70, %f145, %f95;}

	// end inline asm
	cvt.u32.u16 	%r103, %rs70;
	shl.b32 	%r104, %r103, 16;
	and.b32  	%r105, %r104, 16711680;
	or.b32  	%r106, %r105, %r98;
	ld.global.f32 	%f97, [%rd2+92];
	// begin inline asm
	{cvt.rn.satfinite.e4m3x2.f32 %rs71, %f145, %f97;}

	// end inline asm
	cvt.u32.u16 	%r107, %rs71;
	shl.b32 	%r108, %r107, 24;
	or.b32  	%r170, %r102, %r108;
	ld.global.f32 	%f99, [%rd1+92];
	// begin inline asm
	{cvt.rn.satfinite.e4m3x2.f32 %rs72, %f145, %f99;}

	// end inline asm
	cvt.u32.u16 	%r109, %rs72;
	shl.b32 	%r110, %r109, 24;
	or.b32  	%r173, %r106, %r110;
	mov.b32 	%r171, 0;
	bra.uni 	$L__BB0_10;
$L__BB0_4:
	setp.eq.s32 	%p2, %r1, 2;
	@%p2 bra 	$L__BB0_8;
	setp.eq.s32 	%p3, %r1, 3;
	@%p3 bra 	$L__BB0_9;
$L__BB0_6:
	mov.f32 	%f145, 0f00000000;
	// begin inline asm
	{cvt.rn.satfinite.e4m3x2.f32 %rs113, %f145, %f145;}

	// end inline asm
	shl.b16 	%rs114, %rs113, 8;
	and.b16  	%rs115, %rs113, 255;
	or.b16  	%rs116, %rs115, %rs114;
	cvt.u32.u16 	%r141, %rs116;
	cvt.u32.u16 	%r142, %rs113;
	shl.b32 	%r143, %r142, 16;
	and.b32  	%r144, %r143, 16711680;
	or.b32  	%r145, %r144, %r141;
	shl.b32 	%r146, %r142, 24;
	or.b32  	%r171, %r145, %r146;
	mov.b32 	%r170, 0;
	mov.u32 	%r172, %r171;
	mov.u32 	%r173, %r171;
	mov.u32 	%r174, %r171;
	bra.uni 	$L__BB0_10;
$L__BB0_7:
	ld.global.f32 	%f102, [%rd2];
	mov.f32 	%f133, 0f00000000;
	// begin inline asm
	{cvt.rn.satfinite.e4m3x2.f32 %rs85, %f133, %f102;}

	// end inline asm
	ld.global.f32 	%f104, [%rd1];
	// begin inline asm
	{cvt.rn.satfinite.e4m3x2.f32 %rs86, %f133, %f104;}

	// end inline asm
	ld.global.f32 	%f106, [%rd2+4];
	// begin inline asm
	{cvt.rn.satfinite.e4m3x2.f32 %rs87, %f133, %f106;}

	// end inline asm
	shl.b16 	%rs101, %rs87, 8;
	and.b16  	%rs102, %rs85, 255;
	or.b16  	%rs103, %rs102, %rs101;
	cvt.u32.u16 	%r112, %rs103;
	ld.global.f32 	%f108, [%rd1+4];
	// begin inline asm
	{cvt.rn.satfinite.e4m3x2.f32 %rs88, %f133, %f108;}

	// end inline asm
	shl.b16 	%rs104, %rs88, 8;
	and.b16  	%rs105, %rs86, 255;
	or.b16  	%rs106, %rs105, %rs104;
	cvt.u32.u16 	%r113, %rs106;
	ld.global.f32 	%f110, [%rd2+8];
	// begin inline asm
	{cvt.rn.satfinite.e4m3x2.f32 %rs89, %f133, %f110;}

	// end inline asm
	cvt.u32.u16 	%r114, %rs89;
	shl.b32 	%r115, %r114, 16;
	and.b32  	%r116, %r115, 16711680;
	or.b32  	%r117, %r116, %r112;
	ld.global.f32 	%f112, [%rd1+8];
	// begin inline asm
	{cvt.rn.satfinite.e4m3x2.f32 %rs90, %f133, %f112;}

	// end inline asm
	cvt.u32.u16 	%r118, %rs90;
	shl.b32 	%r119, %r118, 16;
	and.b32  	%r120, %r119, 16711680;
	or.b32  	%r121, %r120, %r113;
	ld.global.f32 	%f114, [%rd2+12];
	// begin inline asm
	{cvt.rn.satfinite.e4m3x2.f32 %rs91, %f133, %f114;}

	// end inline asm
	cvt.u32.u16 	%r122, %rs91;
	shl.b32 	%r123, %r122, 24;
	or.b32  	%r172, %r117, %r123;
	ld.global.f32 	%f116, [%rd1+12];
	// begin inline asm
	{cvt.rn.satfinite.e4m3x2.f32 %rs92, %f133, %f116;}

	// end inline asm
	cvt.u32.u16 	%r124, %rs92;
	shl.b32 	%r125, %r124, 24;
	or.b32  	%r174, %r121, %r125;
	ld.global.f32 	%f118, [%rd2+64];
	// begin inline asm
	{cvt.rn.satfinite.e4m3x2.f32 %rs93, %f133, %f118;}

	// end inline asm
	ld.global.f32 	%f120, [%rd1+64];
	// begin inline asm
	{cvt.rn.satfinite.e4m3x2.f32 %rs94, %f133, %f120;}

	// end inline asm
	ld.global.f32 	%f122, [%rd2+68];
	// begin inline asm
	{cvt.rn.satfinite.e4m3x2.f32 %rs95, %f133, %f122;}

	// end inline asm
	shl.b16 	%rs107, %rs95, 8;
	and.b16  	%rs108, %rs93, 255;
	or.b16  	%rs109, %rs108, %rs107;
	cvt.u32.u16 	%r126, %rs109;
	ld.global.f32 	%f124, [%rd1+68];
	// begin inline asm
	{cvt.rn.satfinite.e4m3x2.f32 %rs96, %f133, %f124;}

	// end inline asm
	shl.b16 	%rs110, %rs96, 8;
	and.b16  	%rs111, %rs94, 255;
	or.b16  	%rs112, %rs111, %rs110;
	cvt.u32.u16 	%r127, %rs112;
	ld.global.f32 	%f126, [%rd2+72];
	// begin inline asm
	{cvt.rn.satfinite.e4m3x2.f32 %rs97, %f133, %f126;}

	// end inline asm
	cvt.u32.u16 	%r128, %rs97;
	shl.b32 	%r129, %r128, 16;
	and.b32  	%r130, %r129, 16711680;
	or.b32  	%r131, %r130, %r126;
	ld.global.f32 	%f128, [%rd1+72];
	// begin inline asm
	{cvt.rn.satfinite.e4m3x2.f32 %rs98, %f133, %f128;}

	// end inline asm
	cvt.u32.u16 	%r132, %rs98;
	shl.b32 	%r133, %r132, 16;
	and.b32  	%r134, %r133, 16711680;
	or.b32  	%r135, %r134, %r127;
	ld.global.f32 	%f130, [%rd2+76];
	// begin inline asm
	{cvt.rn.satfinite.e4m3x2.f32 %rs99, %f133, %f130;}

	// end inline asm
	cvt.u32.u16 	%r136, %rs99;
	shl.b32 	%r137, %r136, 24;
	or.b32  	%r170, %r131, %r137;
	ld.global.f32 	%f132, [%rd1+76];
	// begin inline asm
	{cvt.rn.satfinite.e4m3x2.f32 %rs100, %f133, %f132;}

	// end inline asm
	cvt.u32.u16 	%r138, %rs100;
	shl.b32 	%r139, %r138, 24;
	or.b32  	%r173, %r135, %r139;
	mov.b32 	%r171, 0;
	bra.uni 	$L__BB0_10;
$L__BB0_8:
	ld.global.f32 	%f36, [%rd2+32];
	mov.f32 	%f145, 0f00000000;
	// begin inline asm
	{cvt.rn.satfinite.e4m3x2.f32 %rs29, %f145, %f36;}

	// end inline asm
	ld.global.f32 	%f38, [%rd1+32];
	// begin inline asm
	{cvt.rn.satfinite.e4m3x2.f32 %rs30, %f145, %f38;}

	// end inline asm
	ld.global.f32 	%f40, [%rd2+36];
	// begin inline asm
	{cvt.rn.satfinite.e4m3x2.f32 %rs31, %f145, %f40;}

	// end inline asm
	shl.b16 	%rs45, %rs31, 8;
	and.b16  	%rs46, %rs29, 255;
	or.b16  	%rs47, %rs46, %rs45;
	cvt.u32.u16 	%r54, %rs47;
	ld.global.f32 	%f42, [%rd1+36];
	// begin inline asm
	{cvt.rn.satfinite.e4m3x2.f32 %rs32, %f145, %f42;}

	// end inline asm
	shl.b16 	%rs48, %rs32, 8;
	and.b16  	%rs49, %rs30, 255;
	or.b16  	%rs50, %rs49, %rs48;
	cvt.u32.u16 	%r55, %rs50;
	ld.global.f32 	%f44, [%rd2+40];
	// begin inline asm
	{cvt.rn.satfinite.e4m3x2.f32 %rs33, %f145, %f44;}

	// end inline asm
	cvt.u32.u16 	%r56, %rs33;
	shl.b32 	%r57, %r56, 16;
	and.b32  	%r58, %r57, 16711680;
	or.b32  	%r59, %r58, %r54;
	ld.global.f32 	%f46, [%rd1+40];
	// begin inline asm
	{cvt.rn.satfinite.e4m3x2.f32 %rs34, %f145, %f46;}

	// end inline asm
	cvt.u32.u16 	%r60, %rs34;
	shl.b32 	%r61, %r60, 16;
	and.b32  	%r62, %r61, 16711680;
	or.b32  	%r63, %r62, %r55;
	ld.global.f32 	%f48, [%rd2+44];
	// begin inline asm
	{cvt.rn.satfinite.e4m3x2.f32 %rs35, %f145, %f48;}

	// end inline asm
	cvt.u32.u16 	%r64, %rs35;
	shl.b32 	%r65, %r64, 24;
	or.b32  	%r172, %r59, %r65;
	ld.global.f32 	%f50, [%rd1+44];
	// begin inline asm
	{cvt.rn.satfinite.e4m3x2.f32 %rs36, %f145, %f50;}

	// end inline asm
	cvt.u32.u16 	%r66, %rs36;
	shl.b32 	%r67, %r66, 24;
	or.b32  	%r174, %r63, %r67;
	ld.global.f32 	%f52, [%rd2+96];
	// begin inline asm
	{cvt.rn.satfinite.e4m3x2.f32 %rs37, %f145, %f52;}

	// end inline asm
	ld.global.f32 	%f54, [%rd1+96];
	// begin inline asm
	{cvt.rn.satfinite.e4m3x2.f32 %rs38, %f145, %f54;}

	// end inline asm
	ld.global.f32 	%f56, [%rd2+100];
	// begin inline asm
	{cvt.rn.satfinite.e4m3x2.f32 %rs39, %f145, %f56;}

	// end inline asm
	shl.b16 	%rs51, %rs39, 8;
	and.b16  	%rs52, %rs37, 255;
	or.b16  	%rs53, %rs52, %rs51;
	cvt.u32.u16 	%r68, %rs53;
	ld.global.f32 	%f58, [%rd1+100];
	// begin inline asm
	{cvt.rn.satfinite.e4m3x2.f32 %rs40, %f145, %f58;}

	// end inline asm
	shl.b16 	%rs54, %rs40, 8;
	and.b16  	%rs55, %rs38, 255;
	or.b16  	%rs56, %rs55, %rs54;
	cvt.u32.u16 	%r69, %rs56;
	ld.global.f32 	%f60, [%rd2+104];
	// begin inline asm
	{cvt.rn.satfinite.e4m3x2.f32 %rs41, %f145, %f60;}

	// end inline asm
	cvt.u32.u16 	%r70, %rs41;
	shl.b32 	%r71, %r70, 16;
	and.b32  	%r72, %r71, 16711680;
	or.b32  	%r73, %r72, %r68;
	ld.global.f32 	%f62, [%rd1+104];
	// begin inline asm
	{cvt.rn.satfinite.e4m3x2.f32 %rs42, %f145, %f62;}

	// end inline asm
	cvt.u32.u16 	%r74, %rs42;
	shl.b32 	%r75, %r74, 16;
	and.b32  	%r76, %r75, 16711680;
	or.b32  	%r77, %r76, %r69;
	ld.global.f32 	%f64, [%rd2+108];
	// begin inline asm
	{cvt.rn.satfinite.e4m3x2.f32 %rs43, %f145, %f64;}

	// end inline asm
	cvt.u32.u16 	%r78, %rs43;
	shl.b32 	%r79, %r78, 24;
	or.b32  	%r170, %r73, %r79;
	ld.global.f32 	%f66, [%rd1+108];
	// begin inline asm
	{cvt.rn.satfinite.e4m3x2.f32 %rs44, %f145, %f66;}

	// end inline asm
	cvt.u32.u16 	%r80, %rs44;
	shl.b32 	%r81, %r80, 24;
	or.b32  	%r173, %r77, %r81;
	mov.b32 	%r171, 0;
	bra.uni 	$L__BB0_10;
$L__BB0_9:
	ld.global.f32 	%f3, [%rd2+48];
	mov.f32 	%f145, 0f00000000;
	// begin inline asm
	{cvt.rn.satfinite.e4m3x2.f32 %rs1, %f145, %f3;}

	// end inline asm
	ld.global.f32 	%f5, [%rd1+48];
	// begin inline asm
	{cvt.rn.satfinite.e4m3x2.f32 %rs2, %f145, %f5;}

	// end inline asm
	ld.global.f32 	%f7, [%rd2+52];
	// begin inline asm
	{cvt.rn.satfinite.e4m3x2.f32 %rs3, %f145, %f7;}

	// end inline asm
	shl.b16 	%rs17, %rs3, 8;
	and.b16  	%rs18, %rs1, 255;
	or.b16  	%rs19, %rs18, %rs17;
	cvt.u32.u16 	%r25, %rs19;
	ld.global.f32 	%f9, [%rd1+52];
	// begin inline asm
	{cvt.rn.satfinite.e4m3x2.f32 %rs4, %f145, %f9;}

	// end inline asm
	shl.b16 	%rs20, %rs4, 8;
	and.b16  	%rs21, %rs2, 255;
	or.b16  	%rs22, %rs21, %rs20;
	cvt.u32.u16 	%r26, %rs22;
	ld.global.f32 	%f11, [%rd2+56];
	// begin inline asm
	{cvt.rn.satfinite.e4m3x2.f32 %rs5, %f145, %f11;}

	// end inline asm
	cvt.u32.u16 	%r27, %rs5;
	shl.b32 	%r28, %r27, 16;
	and.b32  	%r29, %r28, 16711680;
	or.b32  	%r30, %r29, %r25;
	ld.global.f32 	%f13, [%rd1+56];
	// begin inline asm
	{cvt.rn.satfinite.e4m3x2.f32 %rs6, %f145, %f13;}

	// end inline asm
	cvt.u32.u16 	%r31, %rs6;
	shl.b32 	%r32, %r31, 16;
	and.b32  	%r33, %r32, 16711680;
	or.b32  	%r34, %r33, %r26;
	ld.global.f32 	%f15, [%rd2+60];
	// begin inline asm
	{cvt.rn.satfinite.e4m3x2.f32 %rs7, %f145, %f15;}

	// end inline asm
	cvt.u32.u16 	%r35, %rs7;
	shl.b32 	%r36, %r35, 24;
	or.b32  	%r172, %r30, %r36;
	ld.global.f32 	%f17, [%rd1+60];
	// begin inline asm
	{cvt.rn.satfinite.e4m3x2.f32 %rs8, %f145, %f17;}

	// end inline asm
	cvt.u32.u16 	%r37, %rs8;
	shl.b32 	%r38, %r37, 24;
	or.b32  	%r174, %r34, %r38;
	ld.global.f32 	%f19, [%rd2+112];
	// begin inline asm
	{cvt.rn.satfinite.e4m3x2.f32 %rs9, %f145, %f19;}

	// end inline asm
	ld.global.f32 	%f21, [%rd1+112];
	// begin inline asm
	{cvt.rn.satfinite.e4m3x2.f32 %rs10, %f145, %f21;}

	// end inline asm
	ld.global.f32 	%f23, [%rd2+116];
	// begin inline asm
	{cvt.rn.satfinite.e4m3x2.f32 %rs11, %f145, %f23;}

	// end inline asm
	shl.b16 	%rs23, %rs11, 8;
	and.b16  	%rs24, %rs9, 255;
	or.b16  	%rs25, %rs24, %rs23;
	cvt.u32.u16 	%r39, %rs25;
	ld.global.f32 	%f25, [%rd1+116];
	// begin inline asm
	{cvt.rn.satfinite.e4m3x2.f32 %rs12, %f145, %f25;}

	// end inline asm
	shl.b16 	%rs26, %rs12, 8;
	and.b16  	%rs27, %rs10, 255;
	or.b16  	%rs28, %rs27, %rs26;
	cvt.u32.u16 	%r40, %rs28;
	ld.global.f32 	%f27, [%rd2+120];
	// begin inline asm
	{cvt.rn.satfinite.e4m3x2.f32 %rs13, %f145, %f27;}

	// end inline asm
	cvt.u32.u16 	%r41, %rs13;
	shl.b32 	%r42, %r41, 16;
	and.b32  	%r43, %r42, 16711680;
	or.b32  	%r44, %r43, %r39;
	ld.global.f32 	%f29, [%rd1+120];
	// begin inline asm
	{cvt.rn.satfinite.e4m3x2.f32 %rs14, %f145, %f29;}

	// end inline asm
	cvt.u32.u16 	%r45, %rs14;
	shl.b32 	%r46, %r45, 16;
	and.b32  	%r47, %r46, 16711680;
	or.b32  	%r48, %r47, %r40;
	ld.global.f32 	%f31, [%rd2+124];
	// begin inline asm
	{cvt.rn.satfinite.e4m3x2.f32 %rs15, %f145, %f31;}

	// end inline asm
	cvt.u32.u16 	%r49, %rs15;
	shl.b32 	%r50, %r49, 24;
	or.b32  	%r170, %r44, %r50;
	ld.global.f32 	%f33, [%rd1+124];
	// begin inline asm
	{cvt.rn.satfinite.e4m3x2.f32 %rs16, %f145, %f33;}

	// end inline asm
	cvt.u32.u16 	%r51, %rs16;
	shl.b32 	%r52, %r51, 24;
	or.b32  	%r173, %r48, %r52;
	mov.b32 	%r171, 0;
$L__BB0_10:
	cvta.to.global.u64 	%rd6, %rd3;
	mov.b32 	%r150, 0;
	mov.f32 	%f144, 0f00000000;
	// begin inline asm
	mma.sync.aligned.m16n8k32.row.col.f32.e4m3.e4m3.f32 {%f137,%f138,%f139,%f140}, {%r172,%r171,%r170,%r150}, {%r174,%r173}, {%f145,%f144,%f144,%f144};

	// end inline asm
	shl.b32 	%r153, %r1, 1;
	mul.wide.u32 	%rd7, %r153, 4;
	add.s64 	%rd8, %rd6, %rd7;
	mov.b32 	%r154, %f137;
	shr.u32 	%r155, %r154, 24;
	st.global.u8 	[%rd8+3], %r155;
	shr.u32 	%r156, %r154, 16;
	st.global.u8 	[%rd8+2], %r156;
	shr.u32 	%r157, %r154, 8;
	st.global.u8 	[%rd8+1], %r157;
	st.global.u8 	[%rd8], %r154;
	mov.b32 	%r158, %f138;
	shr.u32 	%r159, %r158, 24;
	st.global.u8 	[%rd8+7], %r159;
	shr.u32 	%r160, %r158, 16;
	st.global.u8 	[%rd8+6], %r160;
	shr.u32 	%r161, %r158, 8;
	st.global.u8 	[%rd8+5], %r161;
	st.global.u8 	[%rd8+4], %r158;
	mov.b32 	%r162, %f139;
	shr.u32 	%r163, %r162, 24;
	st.global.u8 	[%rd8+259], %r163;
	shr.u32 	%r164, %r162, 16;
	st.global.u8 	[%rd8+258], %r164;
	shr.u32 	%r165, %r162, 8;
	st.global.u8 	[%rd8+257], %r165;
	st.global.u8 	[%rd8+256], %r162;
	mov.b32 	%r166, %f140;
	shr.u32 	%r167, %r166, 24;
	st.global.u8 	[%rd8+263], %r167;
	shr.u32 	%r168, %r166, 16;
	st.global.u8 	[%rd8+262], %r168;
	shr.u32 	%r169, %r166, 8;
	st.global.u8 	[%rd8+261], %r169;
	st.global.u8 	[%rd8+260], %r166;
	ret;

}


// ===== COMPILED SASS (sm_100) =====

	.target	sm_100

	.elftype	@"ET_EXEC"


//--------------------- .note.nv.tkinfo           --------------------------
	.section	.note.nv.tkinfo,"",@"SHT_NOTE"
	.sectionflags	@"SHF_NOTE_NV_TKINFO"
	.tkinfo
        /*0018*/ 	.word	0x00000002
        /*0030*/ 	.string	""
        /*0030*/ 	.string	"ptxas"
        /*0030*/ 	.string	"Cuda compilation tools, release 13.0, V13.0.88"
        /*0030*/ 	.string	"Build cuda_13.0.r13.0/compiler.36424714_0"
        /*0030*/ 	.string	"-arch sm_100 -m 64 "



//--------------------- .note.nv.cuinfo           --------------------------
	.section	.note.nv.cuinfo,"",@"SHT_NOTE"
	.sectionflags	@"SHF_NOTE_NV_CUINFO"
        /*0018*/ 	.short	0x0002
        /*001a*/ 	.short	0x0064
        /*001c*/ 	.short	0x0082
	.zero		2


//--------------------- .nv.info                  --------------------------
	.section	.nv.info,"",@"SHT_CUDA_INFO"
	.align	4


	//----- nvinfo : EIATTR_REGCOUNT
	.align		4
        /*0000*/ 	.byte	0x04, 0x2f
        /*0002*/ 	.short	(.L_1 - .L_0)
	.align		4
.L_0:
        /*0004*/ 	.word	index@(_Z17mma_fp16_acc_fp32PfPKfS1_f)
        /*0008*/ 	.word	0x0000001c


	//----- nvinfo : EIATTR_FRAME_SIZE
	.align		4
.L_1:
        /*000c*/ 	.byte	0x04, 0x11
        /*000e*/ 	.short	(.L_3 - .L_2)
	.align		4
.L_2:
        /*0010*/ 	.word	index@(_Z17mma_fp16_acc_fp32PfPKfS1_f)
        /*0014*/ 	.word	0x00000000


	//----- nvinfo : EIATTR_MIN_STACK_SIZE
	.align		4
.L_3:
        /*0018*/ 	.byte	0x04, 0x12
        /*001a*/ 	.short	(.L_5 - .L_4)
	.align		4
.L_4:
        /*001c*/ 	.word	index@(_Z17mma_fp16_acc_fp32PfPKfS1_f)
        /*0020*/ 	.word	0x00000000
.L_5:


//--------------------- .nv.compat                --------------------------
	.section	.nv.compat,"",@"SHT_CUDA_COMPAT_INFO"
	.align	4
        /*0000*/ 	.byte	0x02, 0x09, 0x00, 0x00, 0x02, 0x02, 0x02, 0x00, 0x02, 0x05, 0x05, 0x00, 0x03, 0x07, 0x01, 0x01
        /*0010*/ 	.byte	0x02, 0x03, 0x00, 0x00, 0x02, 0x06, 0x01, 0x00, 0x04, 0x0b, 0x08, 0x00, 0x09, 0x00, 0x00, 0x00
        /*0020*/ 	.byte	0x00, 0x00, 0x00, 0x00


//--------------------- .nv.info._Z17mma_fp16_acc_fp32PfPKfS1_f --------------------------
	.section	.nv.info._Z17mma_fp16_acc_fp32PfPKfS1_f,"",@"SHT_CUDA_INFO"
	.sectionflags	@""
	.align	4


	//----- nvinfo : EIATTR_CUDA_API_VERSION
	.align		4
        /*0000*/ 	.byte	0x04, 0x37
        /*0002*/ 	.short	(.L_7 - .L_6)
.L_6:
        /*0004*/ 	.word	0x00000082


	//----- nvinfo : EIATTR_KPARAM_INFO
	.align		4
.L_7:
        /*0008*/ 	.byte	0x04, 0x17
        /*000a*/ 	.short	(.L_9 - .L_8)
.L_8:
        /*000c*/ 	.word	0x00000000
        /*0010*/ 	.short	0x0003
        /*0012*/ 	.short	0x0018
        /*0014*/ 	.byte	0x00, 0xf0, 0x11, 0x00


	//----- nvinfo : EIATTR_KPARAM_INFO
	.align		4
.L_9:
        /*0018*/ 	.byte	0x04, 0x17
        /*001a*/ 	.short	(.L_11 - .L_10)
.L_10:
        /*001c*/ 	.word	0x00000000
        /*0020*/ 	.short	0x0002
        /*0022*/ 	.short	0x0010
        /*0024*/ 	.byte	0x00, 0xf5, 0x21, 0x00


	//----- nvinfo : EIATTR_KPARAM_INFO
	.align		4
.L_11:
        /*0028*/ 	.byte	0x04, 0x17
        /*002a*/ 	.short	(.L_13 - .L_12)
.L_12:
        /*002c*/ 	.word	0x00000000
        /*0030*/ 	.short	0x0001
        /*0032*/ 	.short	0x0008
        /*0034*/ 	.byte	0x00, 0xf5, 0x21, 0x00


	//----- nvinfo : EIATTR_KPARAM_INFO
	.align		4
.L_13:
        /*0038*/ 	.byte	0x04, 0x17
        /*003a*/ 	.short	(.L_15 - .L_14)
.L_14:
        /*003c*/ 	.word	0x00000000
        /*0040*/ 	.short	0x0000
        /*0042*/ 	.short	0x0000
        /*0044*/ 	.byte	0x00, 0xf5, 0x21, 0x00


	//----- nvinfo : EIATTR_SPARSE_MMA_MASK
	.align		4
.L_15:
        /*0048*/ 	.byte	0x03, 0x50
        /*004a*/ 	.short	0x0000


	//----- nvinfo : EIATTR_MAXREG_COUNT
	.align		4
        /*004c*/ 	.byte	0x03, 0x1b
        /*004e*/ 	.short	0x00ff


	//----- nvinfo : EIATTR_MERCURY_ISA_VERSION
	.align		4
        /*0050*/ 	.byte	0x03, 0x5f
        /*0052*/ 	.short	0x0101


	//----- nvinfo : EIATTR_VRC_CTA_INIT_COUNT
	.align		4
        /*0054*/ 	.byte	0x02, 0x4a
	.zero		1
	.zero		1


	//----- nvinfo : EIATTR_EXIT_INSTR_OFFSETS
	.align		4
        /*0058*/ 	.byte	0x04, 0x1c
        /*005a*/ 	.short	(.L_17 - .L_16)


	//   ....[0]....
.L_16:
        /*005c*/ 	.word	0x00001660


	//----- nvinfo : EIATTR_INDIRECT_BRANCH_TARGETS
	.align		4
.L_17:
        /*0060*/ 	.byte	0x04, 0x34
        /*0062*/ 	.short	(.L_19 - .L_18)


	//   ....[0]....
.L_18:
        /*0064*/ 	.word	.L_x_4@srel
        /*0068*/ 	.short	0x0
        /*006a*/ 	.short	0x0
        /*006c*/ 	.word	0x3
        /*0070*/ 	.word	.L_x_5@srel
        /*0074*/ 	.word	.L_x_6@srel
        /*0078*/ 	.word	.L_x_7@srel


	//   ....[1]....
        /*007c*/ 	.word	.L_x_8@srel
        /*0080*/ 	.short	0x0
        /*0082*/ 	.short	0x0
        /*0084*/ 	.word	0x3
        /*0088*/ 	.word	.L_x_9@srel
        /*008c*/ 	.word	.L_x_10@srel
        /*0090*/ 	.word	.L_x_7@srel


	//----- nvinfo : EIATTR_CRS_STACK_SIZE
	.align		4
.L_19:
        /*0094*/ 	.byte	0x04, 0x1e
        /*0096*/ 	.short	(.L_21 - .L_20)
.L_20:
        /*0098*/ 	.word	0x00000000


	//----- nvinfo : EIATTR_CBANK_PARAM_SIZE
	.align		4
.L_21:
        /*009c*/ 	.byte	0x03, 0x19
        /*009e*/ 	.short	0x001c


	//----- nvinfo : EIATTR_PARAM_CBANK
	.align		4
        /*00a0*/ 	.byte	0x04, 0x0a
        /*00a2*/ 	.short	(.L_23 - .L_22)
	.align		4
.L_22:
        /*00a4*/ 	.word	index@(.nv.constant0._Z17mma_fp16_acc_fp32PfPKfS1_f)
        /*00a8*/ 	.short	0x0380
        /*00aa*/ 	.short	0x001c


	//----- nvinfo : EIATTR_SW_WAR
	.align		4
.L_23:
        /*00ac*/ 	.byte	0x04, 0x36
        /*00ae*/ 	.short	(.L_25 - .L_24)
.L_24:
        /*00b0*/ 	.word	0x00000008
.L_25:


//--------------------- .nv.callgraph             --------------------------
	.section	.nv.callgraph,"",@"SHT_CUDA_CALLGRAPH"
	.align	4
	.sectionentsize	8
	.align		4
        /*0000*/ 	.word	0x00000000
	.align		4
        /*0004*/ 	.word	0xffffffff
	.align		4
        /*0008*/ 	.word	0x00000000
	.align		4
        /*000c*/ 	.word	0xfffffffe
	.align		4
        /*0010*/ 	.word	0x00000000
	.align		4
        /*0014*/ 	.word	0xfffffffd
	.align		4
        /*0018*/ 	.word	0x00000000
	.align		4
        /*001c*/ 	.word	0xfffffffc


//--------------------- .nv.constant2._Z17mma_fp16_acc_fp32PfPKfS1_f --------------------------
	.section	.nv.constant2._Z17mma_fp16_acc_fp32PfPKfS1_f,"a",@progbits
	.sectionflags	@""
	.align	4
.nv.constant2._Z17mma_fp16_acc_fp32PfPKfS1_f:
        /*0000*/ 	.byte	0x20, 0x05, 0x00, 0x00, 0xd0, 0x00, 0x00, 0x00, 0xc0, 0x09, 0x00, 0x00, 0xb0, 0x0a, 0x00, 0x00
        /*0010*/ 	.byte	0x00, 0x0f, 0x00, 0x00, 0xc0, 0x09, 0x00, 0x00


//--------------------- .text._Z17mma_fp16_acc_fp32PfPKfS1_f --------------------------
	.section	.text._Z17mma_fp16_acc_fp32PfPKfS1_f,"ax",@progbits
	.align	128
        .global         _Z17mma_fp16_acc_fp32PfPKfS1_f
        .type           _Z17mma_fp16_acc_fp32PfPKfS1_f,@function
        .size           _Z17mma_fp16_acc_fp32PfPKfS1_f,(.L_x_12 - _Z17mma_fp16_acc_fp32PfPKfS1_f)
        .other          _Z17mma_fp16_acc_fp32PfPKfS1_f,@"STO_CUDA_ENTRY STV_DEFAULT"
_Z17mma_fp16_acc_fp32PfPKfS1_f:
.text._Z17mma_fp16_acc_fp32PfPKfS1_f:
[----:B------:R-:W-:Y:S01]  /*0000*/  LDC R1, c[0x0][0x37c] ;  /* 0x0000df00ff017b82 */ /* 0x000fe20000000800 */
[----:B------:R-:W0:Y:S01]  /*0010*/  S2R R0, SR_TID.X ;  /* 0x0000000000007919 */ /* 0x000e220000002100 */
[----:B------:R-:W1:Y:S01]  /*0020*/  LDCU.64 UR4, c[0x0][0x358] ;  /* 0x00006b00ff0477ac */ /* 0x000e620008000a00 */
[----:B------:R-:W-:Y:S01]  /*0030*/  BSSY.RECONVERGENT B0, `(.L_x_0) ;  /* 0x0000131000007945 */ /* 0x000fe20003800200 */
[----:B0-----:R-:W-:-:S13]  /*0040*/  ISETP.GT.AND P0, PT, R0, 0x1, PT ;  /* 0x000000010000780c */ /* 0x001fda0003f04270 */
[----:B-1----:R-:W-:Y:S05]  /*0050*/  @P0 BRA `(.L_x_1) ;  /* 0x0000000800400947 */ /* 0x002fea0003800000 */
[----:B------:R-:W-:Y:S01]  /*0060*/  VIMNMX.U32 R2, PT, PT, R0, 0x2, PT ;  /* 0x0000000200027848 */ /* 0x000fe20003fe0000 */
[----:B------:R-:W0:Y:S04]  /*0070*/  LDCU UR6, c[0x0][0x398] ;  /* 0x00007300ff0677ac */ /* 0x000e280008000800 */
[----:B------:R-:W-:-:S04]  /*0080*/  IMAD.SHL.U32 R2, R2, 0x4, RZ ;  /* 0x0000000402027824 */ /* 0x000fc800078e00ff */
[----:B------:R-:W1:Y:S01]  /*0090*/  LDC R4, c[0x2][R2] ;  /* 0x0080000002047b82 */ /* 0x000e620000000800 */
[----:B0-----:R-:W-:Y:S01]  /*00a0*/  IMAD.U32 R3, RZ, RZ, UR6 ;  /* 0x00000006ff037e24 */ /* 0x001fe2000f8e00ff */
[----:B-1----:R-:W-:-:S04]  /*00b0*/  SHF.R.S32.HI R5, RZ, 0x1f, R4 ;  /* 0x0000001fff057819 */ /* 0x002fc80000011404 */
.L_x_4:
[----:B------:R-:W-:Y:S05]  /*00c0*/  BRX R4 -0xd0                                              (*"BRANCH_TARGETS .L_x_5,.L_x_6,.L_x_7"*) ;  /* 0xfffffffc04cc7949 */ /* 0x000fea000383ffff */
.L_x_6:
[----:B------:R-:W0:Y:S08]  /*00d0*/  LDC.64 R12, c[0x0][0x388] ;  /* 0x0000e200ff0c7b82 */ /* 0x000e300000000a00 */
[----:B------:R-:W1:Y:S01]  /*00e0*/  LDC.64 R6, c[0x0][0x390] ;  /* 0x0000e400ff067b82 */ /* 0x000e620000000a00 */
[----:B0-----:R-:W2:Y:S04]  /*00f0*/  LDG.E R14, desc[UR4][R12.64+0x10] ;  /* 0x000010040c0e7981 */ /* 0x001ea8000c1e1900 */
[----:B------:R-:W3:Y:S04]  /*0100*/  LDG.E R18, desc[UR4][R12.64+0x50] ;  /* 0x000050040c127981 */ /* 0x000ee8000c1e1900 */
[----:B------:R-:W4:Y:S04]  /*0110*/  LDG.E R9, desc[UR4][R12.64+0x58] ;  /* 0x000058040c097981 */ /* 0x000f28000c1e1900 */
[----:B------:R-:W5:Y:S04]  /*0120*/  LDG.E R16, desc[UR4][R12.64+0x14] ;  /* 0x000014040c107981 */ /* 0x000f68000c1e1900 */
[----:B-1----:R-:W5:Y:S04]  /*0130*/  LDG.E R21, desc[UR4][R6.64+0x54] ;  /* 0x0000540406157981 */ /* 0x002f68000c1e1900 */
[----:B------:R-:W5:Y:S04]  /*0140*/  LDG.E R20, desc[UR4][R12.64+0x54] ;  /* 0x000054040c147981 */ /* 0x000f68000c1e1900 */
[----:B------:R-:W5:Y:S04]  /*0150*/  LDG.E R8, desc[UR4][R6.64+0x58] ;  /* 0x0000580406087981 */ /* 0x000f68000c1e1900 */
[----:B------:R-:W5:Y:S04]  /*0160*/  LDG.E R15, desc[UR4][R6.64+0x10] ;  /* 0x00001004060f7981 */ /* 0x000f68000c1e1900 */
[----:B------:R-:W5:Y:S04]  /*0170*/  LDG.E R10, desc[UR4][R6.64+0x18] ;  /* 0x00001804060a7981 */ /* 0x000f68000c1e1900 */
[----:B------:R-:W5:Y:S04]  /*0180*/  LDG.E R11, desc[UR4][R12.64+0x18] ;  /* 0x000018040c0b7981 */ /* 0x000f68000c1e1900 */
[----:B------:R-:W5:Y:S04]  /*0190*/  LDG.E R19, desc[UR4][R6.64+0x50] ;  /* 0x0000500406137981 */ /* 0x000f68000c1e1900 */
[----:B------:R-:W5:Y:S04]  /*01a0*/  LDG.E R17, desc[UR4][R6.64+0x14] ;  /* 0x0000140406117981 */ /* 0x000f68000c1e1900 */
[----:B------:R-:W5:Y:S04]  /*01b0*/  LDG.E R2, desc[UR4][R12.64+0x1c] ;  /* 0x00001c040c027981 */ /* 0x000f68000c1e1900 */
[----:B------:R0:W5:Y:S04]  /*01c0*/  LDG.E R3, desc[UR4][R12.64+0x5c] ;  /* 0x00005c040c037981 */ /* 0x000168000c1e1900 */
[----:B------:R-:W5:Y:S04]  /*01d0*/  LDG.E R4, desc[UR4][R6.64+0x1c] ;  /* 0x00001c0406047981 */ /* 0x000f68000c1e1900 */
[----:B------:R1:W5:Y:S01]  /*01e0*/  LDG.E R5, desc[UR4][R6.64+0x5c] ;  /* 0x00005c0406057981 */ /* 0x000362000c1e1900 */
[----:B--2---:R-:W-:-:S02]  /*01f0*/  F2FP.SATFINITE.E4M3.F32.PACK_AB_MERGE_C R14, RZ, R14, RZ ;  /* 0x0000000eff0e723e */ /* 0x004fc400048070ff */
[----:B---3--:R-:W-:Y:S02]  /*0200*/  F2FP.SATFINITE.E4M3.F32.PACK_AB_MERGE_C R18, RZ, R18, RZ ;  /* 0x00000012ff12723e */ /* 0x008fe400048070ff */
[----:B----4-:R-:W-:Y:S02]  /*0210*/  F2FP.SATFINITE.E4M3.F32.PACK_AB_MERGE_C R9, RZ, R9, RZ ;  /* 0x00000009ff09723e */ /* 0x010fe400048070ff */
[----:B0-----:R-:W-:Y:S02]  /*0220*/  LOP3.LUT R13, R14, 0xff, RZ, 0xc0, !PT ;  /* 0x000000ff0e0d7812 */ /* 0x001fe400078ec0ff */
[----:B-----5:R-:W-:Y:S01]  /*0230*/  F2FP.SATFINITE.E4M3.F32.PACK_AB_MERGE_C R16, RZ, R16, RZ ;  /* 0x00000010ff10723e */ /* 0x020fe200048070ff */
[----:B------:R-:W-:Y:S01]  /*0240*/  IMAD.U32 R9, R9, 0x10000, RZ ;  /* 0x0001000009097824 */ /* 0x000fe200078e00ff */
[----:B------:R-:W-:Y:S02]  /*0250*/  F2FP.SATFINITE.E4M3.F32.PACK_AB_MERGE_C R22, RZ, R21, RZ ;  /* 0x00000015ff16723e */ /* 0x000fe400048070ff */
[----:B------:R-:W-:-:S02]  /*0260*/  LOP3.LUT R21, R18, 0xff, RZ, 0xc0, !PT ;  /* 0x000000ff12157812 */ /* 0x000fc400078ec0ff */
[----:B------:R-:W-:Y:S02]  /*0270*/  F2FP.SATFINITE.E4M3.F32.PACK_AB_MERGE_C R20, RZ, R20, RZ ;  /* 0x00000014ff14723e */ /* 0x000fe400048070ff */
[----:B------:R-:W-:Y:S01]  /*0280*/  F2FP.SATFINITE.E4M3.F32.PACK_AB_MERGE_C R8, RZ, R8, RZ ;  /* 0x00000008ff08723e */ /* 0x000fe200048070ff */
[----:B-1----:R-:W-:Y:S02]  /*0290*/  IMAD R6, R16, 0x100, R13 ;  /* 0x0000010010067824 */ /* 0x002fe400078e020d */
[----:B------:R-:W-:Y:S01]  /*02a0*/  IMAD R7, R20, 0x100, R21 ;  /* 0x0000010014077824 */ /* 0x000fe200078e0215 */
[----:B------:R-:W-:Y:S01]  /*02b0*/  F2FP.SATFINITE.E4M3.F32.PACK_AB_MERGE_C R15, RZ, R15, RZ ;  /* 0x0000000fff0f723e */ /* 0x000fe200048070ff */
[----:B------:R-:W-:Y:S01]  /*02c0*/  IMAD.U32 R13, R8, 0x10000, RZ ;  /* 0x00010000080d7824 */ /* 0x000fe200078e00ff */
[----:B------:R-:W-:Y:S02]  /*02d0*/  LOP3.LUT R8, R9, 0xff0000, RZ, 0xc0, !PT ;  /* 0x00ff000009087812 */ /* 0x000fe400078ec0ff */
[----:B------:R-:W-:-:S02]  /*02e0*/  F2FP.SATFINITE.E4M3.F32.PACK_AB_MERGE_C R10, RZ, R10, RZ ;  /* 0x0000000aff0a723e */ /* 0x000fc400048070ff */
[----:B------:R-:W-:Y:S02]  /*02f0*/  LOP3.LUT R12, R15, 0xff, RZ, 0xc0, !PT ;  /* 0x000000ff0f0c7812 */ /* 0x000fe400078ec0ff */
[----:B------:R-:W-:Y:S01]  /*0300*/  F2FP.SATFINITE.E4M3.F32.PACK_AB_MERGE_C R11, RZ, R11, RZ ;  /* 0x0000000bff0b723e */ /* 0x000fe200048070ff */
[----:B------:R-:W-:Y:S01]  /*0310*/  IMAD.U32 R10, R10, 0x10000, RZ ;  /* 0x000100000a0a7824 */ /* 0x000fe200078e00ff */
[----:B------:R-:W-:-:S03]  /*0320*/  F2FP.SATFINITE.E4M3.F32.PACK_AB_MERGE_C R19, RZ, R19, RZ ;  /* 0x00000013ff13723e */ /* 0x000fc600048070ff */
[----:B------:R-:W-:Y:S01]  /*0330*/  IMAD.U32 R11, R11, 0x10000, RZ ;  /* 0x000100000b0b7824 */ /* 0x000fe200078e00ff */
[----:B------:R-:W-:Y:S02]  /*0340*/  LOP3.LUT R7, R8, 0xffff, R7, 0xf8, !PT ;  /* 0x0000ffff08077812 */ /* 0x000fe400078ef807 */
[----:B------:R-:W-:Y:S02]  /*0350*/  F2FP.SATFINITE.E4M3.F32.PACK_AB_MERGE_C R17, RZ, R17, RZ ;  /* 0x00000011ff11723e */ /* 0x000fe400048070ff */
[----:B------:R-:W-:Y:S02]  /*0360*/  LOP3.LUT R19, R19, 0xff, RZ, 0xc0, !PT ;  /* 0x000000ff13137812 */ /* 0x000fe400078ec0ff */
[----:B------:R-:W-:Y:S01]  /*0370*/  F2FP.SATFINITE.E4M3.F32.PACK_AB_MERGE_C R2, RZ, R2, RZ ;  /* 0x00000002ff02723e */ /* 0x000fe200048070ff */
[----:B------:R-:W-:Y:S01]  /*0380*/  IMAD R12, R17, 0x100, R12 ;  /* 0x00000100110c7824 */ /* 0x000fe200078e020c */
[----:B------:R-:W-:Y:S02]  /*0390*/  F2FP.SATFINITE.E4M3.F32.PACK_AB_MERGE_C R3, RZ, R3, RZ ;  /* 0x00000003ff03723e */ /* 0x000fe400048070ff */
[----:B------:R-:W-:-:S02]  /*03a0*/  F2FP.SATFINITE.E4M3.F32.PACK_AB_MERGE_C R4, RZ, R4, RZ ;  /* 0x00000004ff04723e */ /* 0x000fc400048070ff */
[----:B------:R-:W-:Y:S02]  /*03b0*/  F2FP.SATFINITE.E4M3.F32.PACK_AB_MERGE_C R8, RZ, R5, RZ ;  /* 0x00000005ff08723e */ /* 0x000fe400048070ff */
[----:B------:R-:W-:Y:S02]  /*03c0*/  LOP3.LUT R9, R10, 0xff0000, RZ, 0xc0, !PT ;  /* 0x00ff00000a097812 */ /* 0x000fe400078ec0ff */
[----:B------:R-:W-:Y:S02]  /*03d0*/  LOP3.LUT R2, R2, 0xffff, RZ, 0xc0, !PT ;  /* 0x0000ffff02027812 */ /* 0x000fe400078ec0ff */
[----:B------:R-:W-:Y:S01]  /*03e0*/  LOP3.LUT R5, R3, 0xffff, RZ, 0xc0, !PT ;  /* 0x0000ffff03057812 */ /* 0x000fe200078ec0ff */
[----:B------:R-:W-:Y:S01]  /*03f0*/  IMAD R19, R22, 0x100, R19 ;  /* 0x0000010016137824 */ /* 0x000fe200078e0213 */
[----:B------:R-:W-:Y:S02]  /*0400*/  LOP3.LUT R4, R4, 0xffff, RZ, 0xc0, !PT ;  /* 0x0000ffff04047812 */ /* 0x000fe400078ec0ff */
[----:B------:R-:W-:-:S02]  /*0410*/  LOP3.LUT R8, R8, 0xffff, RZ, 0xc0, !PT ;  /* 0x0000ffff08087812 */ /* 0x000fc400078ec0ff */
[----:B------:R-:W-:Y:S02]  /*0420*/  LOP3.LUT R11, R11, 0xff0000, RZ, 0xc0, !PT ;  /* 0x00ff00000b0b7812 */ /* 0x000fe400078ec0ff */
[----:B------:R-:W-:Y:S01]  /*0430*/  LOP3.LUT R10, R13, 0xff0000, RZ, 0xc0, !PT ;  /* 0x00ff00000d0a7812 */ /* 0x000fe200078ec0ff */
[----:B------:R-:W-:Y:S01]  /*0440*/  IMAD.SHL.U32 R3, R2, 0x1000000, RZ ;  /* 0x0100000002037824 */ /* 0x000fe200078e00ff */
[----:B------:R-:W-:Y:S01]  /*0450*/  LOP3.LUT R9, R9, 0xffff, R12, 0xf8, !PT ;  /* 0x0000ffff09097812 */ /* 0x000fe200078ef80c */
[----:B------:R-:W-:Y:S01]  /*0460*/  IMAD.SHL.U32 R12, R5, 0x1000000, RZ ;  /* 0x01000000050c7824 */ /* 0x000fe200078e00ff */
[----:B------:R-:W-:Y:S01]  /*0470*/  LOP3.LUT R6, R11, 0xffff, R6, 0xf8, !PT ;  /* 0x0000ffff0b067812 */ /* 0x000fe200078ef806 */
[----:B------:R-:W-:Y:S01]  /*0480*/  IMAD.SHL.U32 R4, R4, 0x1000000, RZ ;  /* 0x0100000004047824 */ /* 0x000fe200078e00ff */
[----:B------:R-:W-:Y:S01]  /*0490*/  LOP3.LUT R10, R10, 0xffff, R19, 0xf8, !PT ;  /* 0x0000ffff0a0a7812 */ /* 0x000fe200078ef813 */
[----:B------:R-:W-:Y:S01]  /*04a0*/  IMAD.SHL.U32 R5, R8, 0x1000000, RZ ;  /* 0x0100000008057824 */ /* 0x000fe200078e00ff */
[----:B------:R-:W-:Y:S01]  /*04b0*/  LOP3.LUT R2, R6, R3, RZ, 0xfc, !PT ;  /* 0x0000000306027212 */ /* 0x000fe200078efcff */
[----:B------:R-:W-:Y:S01]  /*04c0*/  IMAD.MOV.U32 R3, RZ, RZ, RZ ;  /* 0x000000ffff037224 */ /* 0x000fe200078e00ff */
[----:B------:R-:W-:Y:S01]  /*04d0*/  LOP3.LUT R12, R7, R12, RZ, 0xfc, !PT ;  /* 0x0000000c070c7212 */ /* 0x000fe200078efcff */
[----:B------:R-:W-:Y:S01]  /*04e0*/  IMAD.MOV.U32 R15, RZ, RZ, RZ ;  /* 0x000000ffff0f7224 */ /* 0x000fe200078e00ff */
[----:B------:R-:W-:-:S02]  /*04f0*/  LOP3.LUT R13, R9, R4, RZ, 0xfc, !PT ;  /* 0x00000004090d7212 */ /* 0x000fc400078efcff */
[----:B------:R-:W-:Y:S01]  /*0500*/  LOP3.LUT R14, R10, R5, RZ, 0xfc, !PT ;  /* 0x000000050a0e7212 */ /* 0x000fe200078efcff */
[----:B------:R-:W-:Y:S06]  /*0510*/  BRA `(.L_x_2) ;  /* 0x0000000c00887947 */ /* 0x000fec0003800000 */
.L_x_5:
[----:B------:R-:W0:Y:S08]  /*0520*/  LDC.64 R12, c[0x0][0x388] ;  /* 0x0000e200ff0c7b82 */ /* 0x000e300000000a00 */
[----:B------:R-:W1:Y:S01]  /*0530*/  LDC.64 R4, c[0x0][0x390] ;  /* 0x0000e400ff047b82 */ /* 0x000e620000000a00 */
[----:B0-----:R-:W2:Y:S04]  /*0540*/  LDG.E R15, desc[UR4][R12.64] ;  /* 0x000000040c0f7981 */ /* 0x001ea8000c1e1900 */
[----:B------:R-:W3:Y:S04]  /*0550*/  LDG.E R14, desc[UR4][R12.64+0x8] ;  /* 0x000008040c0e7981 */ /* 0x000ee8000c1e1900 */
[----:B-1----:R-:W4:Y:S04]  /*0560*/  LDG.E R16, desc[UR4][R4.64] ;  /* 0x0000000404107981 */ /* 0x002f28000c1e1900 */
        /* <DEDUP_REMOVED lines=12> */
[----:B------:R1:W5:Y:S01]  /*0630*/  LDG.E R8, desc[UR4][R4.64+0x4c] ;  /* 0x00004c0404087981 */ /* 0x000362000c1e1900 */
[----:B--2---:R-:W-:-:S02]  /*0640*/  F2FP.SATFINITE.E4M3.F32.PACK_AB_MERGE_C R15, RZ, R15, RZ ;  /* 0x0000000fff0f723e */ /* 0x004fc400048070ff */
[----:B---3--:R-:W-:Y:S02]  /*0650*/  F2FP.SATFINITE.E4M3.F32.PACK_AB_MERGE_C R14, RZ, R14, RZ ;  /* 0x0000000eff0e723e */ /* 0x008fe400048070ff */
[----:B----4-:R-:W-:Y:S02]  /*0660*/  F2FP.SATFINITE.E4M3.F32.PACK_AB_MERGE_C R16, RZ, R16, RZ ;  /* 0x00000010ff10723e */ /* 0x010fe400048070ff */
[----:B0-----:R-:W-:Y:S02]  /*0670*/  LOP3.LUT R12, R15, 0xff, RZ, 0xc0, !PT ;  /* 0x000000ff0f0c7812 */ /* 0x001fe400078ec0ff */
[----:B-----5:R-:W-:Y:S02]  /*0680*/  F2FP.SATFINITE.E4M3.F32.PACK_AB_MERGE_C R17, RZ, R17, RZ ;  /* 0x00000011ff11723e */ /* 0x020fe400048070ff */
[----:B------:R-:W-:Y:S02]  /*0690*/  LOP3.LUT R13, R16, 0xff, RZ, 0xc0, !PT ;  /* 0x000000ff100d7812 */ /* 0x000fe400078ec0ff */
[----:B------:R-:W-:Y:S01]  /*06a0*/  F2FP.SATFINITE.E4M3.F32.PACK_AB_MERGE_C R19, RZ, R19, RZ ;  /* 0x00000013ff13723e */ /* 0x000fe200048070ff */
[----:B------:R-:W-:Y:S01]  /*06b0*/  IMAD.U32 R14, R14, 0x10000, RZ ;  /* 0x000100000e0e7824 */ /* 0x000fe200078e00ff */
[----:B------:R-:W-:-:S02]  /*06c0*/  F2FP.SATFINITE.E4M3.F32.PACK_AB_MERGE_C R11, RZ, R11, RZ ;  /* 0x0000000bff0b723e */ /* 0x000fc400048070ff */
[----:B------:R-:W-:Y:S01]  /*06d0*/  F2FP.SATFINITE.E4M3.F32.PACK_AB_MERGE_C R18, RZ, R18, RZ ;  /* 0x00000012ff12723e */ /* 0x000fe200048070ff */
[----:B-1----:R-:W-:Y:S01]  /*06e0*/  IMAD R4, R17, 0x100, R12 ;  /* 0x0000010011047824 */ /* 0x002fe200078e020c */
[----:B------:R-:W-:Y:S01]  /*06f0*/  F2FP.SATFINITE.E4M3.F32.PACK_AB_MERGE_C R20, RZ, R20, RZ ;  /* 0x00000014ff14723e */ /* 0x000fe200048070ff */
[----:B------:R-:W-:Y:S01]  /*0700*/  IMAD.U32 R11, R11, 0x10000, RZ ;  /* 0x000100000b0b7824 */ /* 0x000fe200078e00ff */
[----:B------:R-:W-:Y:S02]  /*0710*/  F2FP.SATFINITE.E4M3.F32.PACK_AB_MERGE_C R10, RZ, R10, RZ ;  /* 0x0000000aff0a723e */ /* 0x000fe400048070ff */
[----:B------:R-:W-:Y:S01]  /*0720*/  F2FP.SATFINITE.E4M3.F32.PACK_AB_MERGE_C R9, RZ, R9, RZ ;  /* 0x00000009ff09723e */ /* 0x000fe200048070ff */
[----:B------:R-:W-:Y:S01]  /*0730*/  IMAD R12, R18, 0x100, R13 ;  /* 0x00000100120c7824 */ /* 0x000fe200078e020d */
[----:B------:R-:W-:Y:S02]  /*0740*/  F2FP.SATFINITE.E4M3.F32.PACK_AB_MERGE_C R23, RZ, R22, RZ ;  /* 0x00000016ff17723e */ /* 0x000fe400048070ff */
[----:B------:R-:W-:-:S02]  /*0750*/  LOP3.LUT R22, R19, 0xff, RZ, 0xc0, !PT ;  /* 0x000000ff13167812 */ /* 0x000fc400078ec0ff */
[----:B------:R-:W-:Y:S01]  /*0760*/  F2FP.SATFINITE.E4M3.F32.PACK_AB_MERGE_C R21, RZ, R21, RZ ;  /* 0x00000015ff15723e */ /* 0x000fe200048070ff */
[----:B------:R-:W-:Y:S01]  /*0770*/  IMAD.U32 R10, R10, 0x10000, RZ ;  /* 0x000100000a0a7824 */ /* 0x000fe200078e00ff */
[----:B------:R-:W-:Y:S02]  /*0780*/  LOP3.LUT R20, R20, 0xff, RZ, 0xc0, !PT ;  /* 0x000000ff14147812 */ /* 0x000fe400078ec0ff */
[----:B------:R-:W-:Y:S01]  /*0790*/  F2FP.SATFINITE.E4M3.F32.PACK_AB_MERGE_C R6, RZ, R6, RZ ;  /* 0x00000006ff06723e */ /* 0x000fe200048070ff */
[----:B------:R-:W-:Y:S01]  /*07a0*/  IMAD.U32 R13, R9, 0x10000, RZ ;  /* 0x00010000090d7824 */ /* 0x000fe200078e00ff */
[----:B------:R-:W-:Y:S01]  /*07b0*/  F2FP.SATFINITE.E4M3.F32.PACK_AB_MERGE_C R7, RZ, R7, RZ ;  /* 0x00000007ff07723e */ /* 0x000fe200048070ff */
[----:B------:R-:W-:Y:S01]  /*07c0*/  IMAD R5, R21, 0x100, R22 ;  /* 0x0000010015057824 */ /* 0x000fe200078e0216 */
[----:B------:R-:W-:Y:S02]  /*07d0*/  LOP3.LUT R9, R14, 0xff0000, RZ, 0xc0, !PT ;  /* 0x00ff00000e097812 */ /* 0x000fe400078ec0ff */
[----:B------:R-:W-:-:S02]  /*07e0*/  F2FP.SATFINITE.E4M3.F32.PACK_AB_MERGE_C R2, RZ, R2, RZ ;  /* 0x00000002ff02723e */ /* 0x000fc400048070ff */
[----:B------:R-:W-:Y:S02]  /*07f0*/  LOP3.LUT R6, R6, 0xffff, RZ, 0xc0, !PT ;  /* 0x0000ffff06067812 */ /* 0x000fe400078ec0ff */
[----:B------:R-:W-:Y:S02]  /*0800*/  F2FP.SATFINITE.E4M3.F32.PACK_AB_MERGE_C R8, RZ, R8, RZ ;  /* 0x00000008ff08723e */ /* 0x000fe400048070ff */
[----:B------:R-:W-:Y:S01]  /*0810*/  LOP3.LUT R7, R7, 0xffff, RZ, 0xc0, !PT ;  /* 0x0000ffff07077812 */ /* 0x000fe200078ec0ff */
[----:B------:R-:W-:Y:S01]  /*0820*/  IMAD R20, R23, 0x100, R20 ;  /* 0x0000010017147824 */ /* 0x000fe200078e0214 */
[----:B------:R-:W-:Y:S02]  /*0830*/  LOP3.LUT R14, R11, 0xff0000, RZ, 0xc0, !PT ;  /* 0x00ff00000b0e7812 */ /* 0x000fe400078ec0ff */
[----:B------:R-:W-:Y:S02]  /*0840*/  LOP3.LUT R2, R2, 0xffff, RZ, 0xc0, !PT ;  /* 0x0000ffff02027812 */ /* 0x000fe400078ec0ff */
[----:B------:R-:W-:-:S02]  /*0850*/  LOP3.LUT R8, R8, 0xffff, RZ, 0xc0, !PT ;  /* 0x0000ffff08087812 */ /* 0x000fc400078ec0ff */
[----:B------:R-:W-:Y:S02]  /*0860*/  LOP3.LUT R11, R10, 0xff0000, RZ, 0xc0, !PT ;  /* 0x00ff00000a0b7812 */ /* 0x000fe400078ec0ff */
[----:B------:R-:W-:Y:S02]  /*0870*/  LOP3.LUT R13, R13, 0xff0000, RZ, 0xc0, !PT ;  /* 0x00ff00000d0d7812 */ /* 0x000fe400078ec0ff */
[----:B------:R-:W-:Y:S01]  /*0880*/  LOP3.LUT R4, R9, 0xffff, R4, 0xf8, !PT ;  /* 0x0000ffff09047812 */ /* 0x000fe200078ef804 */
        /* <DEDUP_REMOVED lines=9> */
[----:B------:R-:W-:-:S02]  /*0920*/  LOP3.LUT R2, R4, R5, RZ, 0xfc, !PT ;  /* 0x0000000504027212 */ /* 0x000fc400078efcff */
[----:B------:R-:W-:Y:S02]  /*0930*/  LOP3.LUT R13, R11, R6, RZ, 0xfc, !PT ;  /* 0x000000060b0d7212 */ /* 0x000fe400078efcff */
[----:B------:R-:W-:Y:S01]  /*0940*/  LOP3.LUT R14, R20, R7, RZ, 0xfc, !PT ;  /* 0x00000007140e7212 */ /* 0x000fe200078efcff */
[----:B------:R-:W-:Y:S06]  /*0950*/  BRA `(.L_x_2) ;  /* 0x0000000800787947 */ /* 0x000fec0003800000 */
.L_x_1:
[----:B------:R-:W-:-:S05]  /*0960*/  IMAD.MOV.U32 R3, RZ, RZ, -0x2 ;  /* 0xfffffffeff037424 */ /* 0x000fca00078e00ff */
[----:B------:R-:W-:-:S05]  /*0970*/  VIADDMNMX.U32 R2, R0, R3, 0x2, PT ;  /* 0x0000000200027446 */ /* 0x000fca0003800003 */
[----:B------:R-:W-:-:S04]  /*0980*/  IMAD.SHL.U32 R4, R2, 0x4, RZ ;  /* 0x0000000402047824 */ /* 0x000fc800078e00ff */
[----:B------:R-:W0:Y:S02]  /*0990*/  LDC R2, c[0x2][R4+0xc] ;  /* 0x0080030004027b82 */ /* 0x000e240000000800 */
[----:B0-----:R-:W-:-:S04]  /*09a0*/  SHF.R.S32.HI R3, RZ, 0x1f, R2 ;  /* 0x0000001fff037819 */ /* 0x001fc80000011402 */
.L_x_8:
[----:B------:R-:W-:Y:S05]  /*09b0*/  BRX R2 -0x9c0                                             (*"BRANCH_TARGETS .L_x_9,.L_x_10,.L_x_7"*) ;  /* 0xfffffff402907949 */ /* 0x000fea000383ffff */
.L_x_7:
[----:B------:R-:W-:Y:S01]  /*09c0*/  F2FP.SATFINITE.E4M3.F32.PACK_AB_MERGE_C R2, RZ, RZ, RZ ;  /* 0x000000ffff02723e */ /* 0x000fe200048070ff */
[----:B------:R-:W-:-:S03]  /*09d0*/  IMAD.MOV.U32 R12, RZ, RZ, RZ ;  /* 0x000000ffff0c7224 */ /* 0x000fc600078e00ff */
[C---:B------:R-:W-:Y:S02]  /*09e0*/  LOP3.LUT R4, R2.reuse, 0xffff, RZ, 0xc0, !PT ;  /* 0x0000ffff02047812 */ /* 0x040fe400078ec0ff */
[----:B------:R-:W-:-:S03]  /*09f0*/  LOP3.LUT R3, R2, 0xff, RZ, 0xc0, !PT ;  /* 0x000000ff02037812 */ /* 0x000fc600078ec0ff */
[----:B------:R-:W-:Y:S02]  /*0a00*/  IMAD.U32 R5, R4, 0x10000, RZ ;  /* 0x0001000004057824 */ /* 0x000fe400078e00ff */
[----:B------:R-:W-:Y:S02]  /*0a10*/  IMAD R3, R2, 0x100, R3 ;  /* 0x0000010002037824 */ /* 0x000fe400078e0203 */
[----:B------:R-:W-:Y:S01]  /*0a20*/  IMAD.SHL.U32 R15, R4, 0x1000000, RZ ;  /* 0x01000000040f7824 */ /* 0x000fe200078e00ff */
[----:B------:R-:W-:-:S04]  /*0a30*/  LOP3.LUT R2, R5, 0xff0000, RZ, 0xc0, !PT ;  /* 0x00ff000005027812 */ /* 0x000fc800078ec0ff */
[----:B------:R-:W-:Y:S01]  /*0a40*/  LOP3.LUT R2, R2, 0xffff, R3, 0xf8, !PT ;  /* 0x0000ffff02027812 */ /* 0x000fe200078ef803 */
[----:B------:R-:W-:-:S03]  /*0a50*/  IMAD.MOV.U32 R3, RZ, RZ, RZ ;  /* 0x000000ffff037224 */ /* 0x000fc600078e00ff */
[----:B------:R-:W-:-:S05]  /*0a60*/  LOP3.LUT R15, R2, R15, RZ, 0xfc, !PT ;  /* 0x0000000f020f7212 */ /* 0x000fca00078efcff */
[--C-:B------:R-:W-:Y:S02]  /*0a70*/  IMAD.MOV.U32 R2, RZ, RZ, R15.reuse ;  /* 0x000000ffff027224 */ /* 0x100fe400078e000f */
[--C-:B------:R-:W-:Y:S02]  /*0a80*/  IMAD.MOV.U32 R14, RZ, RZ, R15.reuse ;  /* 0x000000ffff0e7224 */ /* 0x100fe400078e000f */
[----:B------:R-:W-:Y:S01]  /*0a90*/  IMAD.MOV.U32 R13, RZ, RZ, R15 ;  /* 0x000000ffff0d7224 */ /* 0x000fe200078e000f */
[----:B------:R-:W-:Y:S06]  /*0aa0*/  BRA `(.L_x_2) ;  /* 0x0000000800247947 */ /* 0x000fec0003800000 */
.L_x_9:
        /* <DEDUP_REMOVED lines=69> */
.L_x_10:
        /* <DEDUP_REMOVED lines=67> */
[----:B------:R-:W-:-:S07]  /*1330*/  LOP3.LUT R14, R10, R5, RZ, 0xfc, !PT ;  /* 0x000000050a0e7212 */ /* 0x000fce00078efcff */
.L_x_2:
[----:B------:R-:W-:Y:S05]  /*1340*/  BSYNC.RECONVERGENT B0 ;  /* 0x0000000000007941 */ /* 0x000fea0003800200 */
.L_x_0:
[----:B------:R-:W-:Y:S02]  /*1350*/  F2FP.F16.E4M3.UNPACK_B R4, R13 ;  /* 0x0000000dff04723e */ /* 0x000fe400020006ff */
[----:B------:R-:W-:Y:S02]  /*1360*/  F2FP.F16.E4M3.UNPACK_B R5, R14 ;  /* 0x0000000eff05723e */ /* 0x000fe400020006ff */
[----:B------:R-:W-:Y:S02]  /*1370*/  F2FP.F16.E4M3.UNPACK_B R8, R2 ;  /* 0x00000002ff08723e */ /* 0x000fe400020006ff */
[----:B------:R-:W-:Y:S02]  /*1380*/  F2FP.F16.E4M3.UNPACK_B R9, R15 ;  /* 0x0000000fff09723e */ /* 0x000fe400020006ff */
[----:B------:R-:W-:Y:S02]  /*1390*/  F2FP.F16.E4M3.UNPACK_B R10, R12 ;  /* 0x0000000cff0a723e */ /* 0x000fe400020006ff */
[----:B------:R-:W-:-:S02]  /*13a0*/  F2FP.F16.E4M3.UNPACK_B R11, RZ ;  /* 0x000000ffff0b723e */ /* 0x000fc400020006ff */
[----:B------:R-:W-:Y:S02]  /*13b0*/  F2FP.F16.E4M3.UNPACK_B R16, R13.H1 ;  /* 0x0000000dff10723e */ /* 0x000fe400030006ff */
[----:B------:R-:W-:-:S03]  /*13c0*/  F2FP.F16.E4M3.UNPACK_B R17, R14.H1 ;  /* 0x0000000eff11723e */ /* 0x000fc600030006ff */
[----:B------:R-:W-:Y:S01]  /*13d0*/  HMMA.16816.F32 R4, R8, R4, RZ ;  /* 0x000000040804723c */ /* 0x000fe200000018ff */
[----:B------:R-:W-:Y:S02]  /*13e0*/  F2FP.F16.E4M3.UNPACK_B R8, R2.H1 ;  /* 0x00000002ff08723e */ /* 0x000fe400030006ff */
[----:B------:R-:W-:Y:S02]  /*13f0*/  F2FP.F16.E4M3.UNPACK_B R9, R15.H1 ;  /* 0x0000000fff09723e */ /* 0x000fe400030006ff */
[----:B------:R-:W-:Y:S02]  /*1400*/  F2FP.F16.E4M3.UNPACK_B R10, R12.H1 ;  /* 0x0000000cff0a723e */ /* 0x000fe400030006ff */
[----:B------:R-:W0:-:S13]  /*1410*/  LDC.64 R12, c[0x0][0x380] ;  /* 0x0000e000ff0c7b82 */ /* 0x000e1a0000000a00 */
[----:B------:R-:W-:Y:S01]  /*1420*/  HMMA.16816.F32 R4, R8, R16, R4 ;  /* 0x000000100804723c */ /* 0x000fe20000001804 */
[----:B------:R-:W-:-:S15]  /*1430*/  IMAD.SHL.U32 R11, R0, 0x2, RZ ;  /* 0x00000002000b7824 */ /* 0x000fde00078e00ff */
[----:B------:R-:W-:-:S03]  /*1440*/  NOP ;  /* 0x0000000000007918 */ /* 0x000fc60000000000 */
[----:B------:R-:W-:Y:S01]  /*1450*/  FADD R9, R4, R3 ;  /* 0x0000000304097221 */ /* 0x000fe20000000000 */
[----:B0-----:R-:W-:-:S04]  /*1460*/  IMAD.WIDE.U32 R2, R11, 0x4, R12 ;  /* 0x000000040b027825 */ /* 0x001fc800078e000c */
[----:B------:R-:W-:Y:S01]  /*1470*/  FADD R5, RZ, R5 ;  /* 0x00000005ff057221 */ /* 0x000fe20000000000 */
[----:B------:R-:W-:Y:S01]  /*1480*/  FADD R11, RZ, R6 ;  /* 0x00000006ff0b7221 */ /* 0x000fe20000000000 */
[----:B------:R-:W-:Y:S01]  /*1490*/  FADD R7, RZ, R7 ;  /* 0x00000007ff077221 */ /* 0x000fe20000000000 */
[--C-:B------:R-:W-:Y:S01]  /*14a0*/  SHF.R.U32.HI R13, RZ, 0x18, R9.reuse ;  /* 0x00000018ff0d7819 */ /* 0x100fe20000011609 */
[----:B------:R0:W-:Y:S01]  /*14b0*/  STG.E.U8 desc[UR4][R2.64], R9 ;  /* 0x0000000902007986 */ /* 0x0001e2000c101104 */
[--C-:B------:R-:W-:Y:S02]  /*14c0*/  SHF.R.U32.HI R15, RZ, 0x10, R9.reuse ;  /* 0x00000010ff0f7819 */ /* 0x100fe40000011609 */
[----:B------:R-:W-:Y:S01]  /*14d0*/  SHF.R.U32.HI R17, RZ, 0x8, R9 ;  /* 0x00000008ff117819 */ /* 0x000fe20000011609 */
[----:B------:R1:W-:Y:S01]  /*14e0*/  STG.E.U8 desc[UR4][R2.64+0x3], R13 ;  /* 0x0000030d02007986 */ /* 0x0003e2000c101104 */
[--C-:B------:R-:W-:Y:S02]  /*14f0*/  SHF.R.U32.HI R19, RZ, 0x18, R5.reuse ;  /* 0x00000018ff137819 */ /* 0x100fe40000011605 */
[--C-:B------:R-:W-:Y:S01]  /*1500*/  SHF.R.U32.HI R21, RZ, 0x10, R5.reuse ;  /* 0x00000010ff157819 */ /* 0x100fe20000011605 */
[----:B------:R2:W-:Y:S01]  /*1510*/  STG.E.U8 desc[UR4][R2.64+0x2], R15 ;  /* 0x0000020f02007986 */ /* 0x0005e2000c101104 */
[----:B------:R-:W-:-:S02]  /*1520*/  SHF.R.U32.HI R23, RZ, 0x8, R5 ;  /* 0x00000008ff177819 */ /* 0x000fc40000011605 */
[--C-:B------:R-:W-:Y:S01]  /*1530*/  SHF.R.U32.HI R25, RZ, 0x18, R11.reuse ;  /* 0x00000018ff197819 */ /* 0x100fe2000001160b */
[----:B------:R3:W-:Y:S01]  /*1540*/  STG.E.U8 desc[UR4][R2.64+0x4], R5 ;  /* 0x0000040502007986 */ /* 0x0007e2000c101104 */
[----:B0-----:R-:W-:-:S03]  /*1550*/  SHF.R.U32.HI R9, RZ, 0x10, R11 ;  /* 0x00000010ff097819 */ /* 0x001fc6000001160b */
[----:B------:R0:W-:Y:S01]  /*1560*/  STG.E.U8 desc[UR4][R2.64+0x1], R17 ;  /* 0x0000011102007986 */ /* 0x0001e2000c101104 */
[----:B-1----:R-:W-:Y:S02]  /*1570*/  SHF.R.U32.HI R13, RZ, 0x8, R11 ;  /* 0x00000008ff0d7819 */ /* 0x002fe4000001160b */
[--C-:B--2---:R-:W-:Y:S01]  /*1580*/  SHF.R.U32.HI R15, RZ, 0x10, R7.reuse ;  /* 0x00000010ff0f7819 */ /* 0x104fe20000011607 */
[----:B------:R-:W-:Y:S01]  /*1590*/  STG.E.U8 desc[UR4][R2.64+0x7], R19 ;  /* 0x0000071302007986 */ /* 0x000fe2000c101104 */
[----:B---3--:R-:W-:-:S03]  /*15a0*/  SHF.R.U32.HI R5, RZ, 0x18, R7 ;  /* 0x00000018ff057819 */ /* 0x008fc60000011607 */
[----:B------:R-:W-:Y:S01]  /*15b0*/  STG.E.U8 desc[UR4][R2.64+0x6], R21 ;  /* 0x0000061502007986 */ /* 0x000fe2000c101104 */
[----:B0-----:R-:W-:-:S03]  /*15c0*/  SHF.R.U32.HI R17, RZ, 0x8, R7 ;  /* 0x00000008ff117819 */ /* 0x001fc60000011607 */
[----:B------:R-:W-:Y:S04]  /*15d0*/  STG.E.U8 desc[UR4][R2.64+0x5], R23 ;  /* 0x0000051702007986 */ /* 0x000fe8000c101104 */
[----:B------:R-:W-:Y:S04]  /*15e0*/  STG.E.U8 desc[UR4][R2.64+0x103], R25 ;  /* 0x0001031902007986 */ /* 0x000fe8000c101104 */
[----:B------:R-:W-:Y:S04]  /*15f0*/  STG.E.U8 desc[UR4][R2.64+0x100], R11 ;  /* 0x0001000b02007986 */ /* 0x000fe8000c101104 */
[----:B------:R-:W-:Y:S04]  /*1600*/  STG.E.U8 desc[UR4][R2.64+0x104], R7 ;  /* 0x0001040702007986 */ /* 0x000fe8000c101104 */
[----:B------:R-:W-:Y:S04]  /*1610*/  STG.E.U8 desc[UR4][R2.64+0x102], R9 ;  /* 0x0001020902007986 */ /* 0x000fe8000c101104 */
[----:B------:R-:W-:Y:S04]  /*1620*/  STG.E.U8 desc[UR4][R2.64+0x101], R13 ;  /* 0x0001010d02007986 */ /* 0x000fe8000c101104 */
[----:B------:R-:W-:Y:S04]  /*1630*/  STG.E.U8 desc[UR4][R2.64+0x107], R5 ;  /* 0x0001070502007986 */ /* 0x000fe8000c101104 */
[----:B------:R-:W-:Y:S04]  /*1640*/  STG.E.U8 desc[UR4][R2.64+0x106], R15 ;  /* 0x0001060f02007986 */ /* 0x000fe8000c101104 */
[----:B------:R-:W-:Y:S01]  /*1650*/  STG.E.U8 desc[UR4][R2.64+0x105], R17 ;  /* 0x0001051102007986 */ /* 0x000fe2000c101104 */
[----:B------:R-:W-:Y:S05]  /*1660*/  EXIT ;  /* 0x000000000000794d */ /* 0x000fea0003800000 */
.L_x_3:
[----:B------:R-:W-:-:S00]  /*1670*/  BRA `(.L_x_3) ;  /* 0xfffffffc00fc7947 */ /* 0x000fc0000383ffff */
[----:B------:R-:W-:-:S00]  /*1680*/  NOP ;  /* 0x0000000000007918 */ /* 0x000fc00000000000 */
[----:B------:R-:W-:-:S00]  /*1690*/  NOP ;  /* 0x0000000000007918 */ /* 0x000fc00000000000 */
[----:B------:R-:W-:-:S00]  /*16a0*/  NOP ;  /* 0x0000000000007918 */ /* 0x000fc00000000000 */
[----:B------:R-:W-:-:S00]  /*16b0*/  NOP ;  /* 0x0000000000007918 */ /* 0x000fc00000000000 */
[----:B------:R-:W-:-:S00]  /*16c0*/  NOP ;  /* 0x0000000000007918 */ /* 0x000fc00000000000 */
[----:B------:R-:W-:-:S00]  /*16d0*/  NOP ;  /* 0x0000000000007918 */ /* 0x000fc00000000000 */
[----:B------:R-:W-:-:S00]  /*16e0*/  NOP ;  /* 0x0000000000007918 */ /* 0x000fc00000000000 */
[----:B------:R-:W-:-:S00]  /*16f0*/  NOP ;  /* 0x0000000000007918 */ /* 0x000fc00000000000 */
.L_x_12:


//--------------------- .nv.shared.reserved.0     --------------------------
	.section	.nv.shared.reserved.0,"aw",@nobits
	.weak		__nv_reservedSMEM_offset_0_alias
	.size		__nv_reservedSMEM_offset_0_alias, 0, 64
	.other		__nv_reservedSMEM_offset_0_alias,@"STO_CUDA_RESERVED_SHARED STV_DEFAULT"
__nv_reservedSMEM_offset_0_alias:
	.zero		0
	.zero		64


//--------------------- .nv.constant0._Z17mma_fp16_acc_fp32PfPKfS1_f --------------------------
	.section	.nv.constant0._Z17mma_fp16_acc_fp32PfPKfS1_f,"a",@progbits
	.sectionflags	@""
	.align	4
.nv.constant0._Z17mma_fp16_acc_fp32PfPKfS1_f:
	.zero		924


//--------------------- SYMBOLS --------------------------

	.type		.nv.reservedSmem.offset0,@object
	.size		.nv.reservedSmem.offset0,0x4
